//
// Generated by NVIDIA NVVM Compiler
//
// Compiler Build ID: CL-36424714
// Cuda compilation tools, release 13.0, V13.0.88
// Based on NVVM 20.0.0
//

.version 9.0
.target sm_100
.address_size 64

	// .globl	_Z21naive_matrix_multiplyIfEvPT_S1_S1_iii
// _ZZ21naive_matrix_multiplyIfEvPT_S1_S1_iiiE7shATile has been demoted
// _ZZ21naive_matrix_multiplyIfEvPT_S1_S1_iiiE7shBTile has been demoted

.visible .entry _Z21naive_matrix_multiplyIfEvPT_S1_S1_iii(
	.param .u64 .ptr .align 1 _Z21naive_matrix_multiplyIfEvPT_S1_S1_iii_param_0,
	.param .u64 .ptr .align 1 _Z21naive_matrix_multiplyIfEvPT_S1_S1_iii_param_1,
	.param .u64 .ptr .align 1 _Z21naive_matrix_multiplyIfEvPT_S1_S1_iii_param_2,
	.param .u32 _Z21naive_matrix_multiplyIfEvPT_S1_S1_iii_param_3,
	.param .u32 _Z21naive_matrix_multiplyIfEvPT_S1_S1_iii_param_4,
	.param .u32 _Z21naive_matrix_multiplyIfEvPT_S1_S1_iii_param_5
)
{
	.reg .pred 	%p<3>;
	.reg .b32 	%r<37>;
	.reg .b32 	%f<105>;
	.reg .b64 	%rd<13>;
	// demoted variable
	.shared .align 4 .b8 _ZZ21naive_matrix_multiplyIfEvPT_S1_S1_iiiE7shATile[4096];
	// demoted variable
	.shared .align 4 .b8 _ZZ21naive_matrix_multiplyIfEvPT_S1_S1_iiiE7shBTile[4096];
	ld.param.u64 	%rd3, [_Z21naive_matrix_multiplyIfEvPT_S1_S1_iii_param_0];
	ld.param.u64 	%rd4, [_Z21naive_matrix_multiplyIfEvPT_S1_S1_iii_param_1];
	ld.param.u64 	%rd5, [_Z21naive_matrix_multiplyIfEvPT_S1_S1_iii_param_2];
	ld.param.u32 	%r19, [_Z21naive_matrix_multiplyIfEvPT_S1_S1_iii_param_3];
	ld.param.u32 	%r20, [_Z21naive_matrix_multiplyIfEvPT_S1_S1_iii_param_5];
	mov.u32 	%r21, %ctaid.y;
	mov.u32 	%r22, %ntid.y;
	mov.u32 	%r1, %tid.y;
	mad.lo.s32 	%r2, %r21, %r22, %r1;
	mov.u32 	%r23, %ctaid.x;
	mov.u32 	%r24, %ntid.x;
	mov.u32 	%r3, %tid.x;
	mad.lo.s32 	%r4, %r23, %r24, %r3;
	setp.lt.s32 	%p1, %r19, 32;
	mov.f32 	%f104, 0f00000000;
	@%p1 bra 	$L__BB0_3;
	shl.b32 	%r25, %r1, 7;
	mov.u32 	%r26, _ZZ21naive_matrix_multiplyIfEvPT_S1_S1_iiiE7shATile;
	add.s32 	%r5, %r26, %r25;
	shl.b32 	%r27, %r3, 2;
	add.s32 	%r6, %r5, %r27;
	mov.u32 	%r28, _ZZ21naive_matrix_multiplyIfEvPT_S1_S1_iiiE7shBTile;
	add.s32 	%r8, %r28, %r27;
	add.s32 	%r7, %r8, %r25;
	shr.s32 	%r29, %r19, 31;
	shr.u32 	%r30, %r29, 27;
	add.s32 	%r31, %r19, %r30;
	shr.s32 	%r32, %r31, 5;
	neg.s32 	%r36, %r32;
	mad.lo.s32 	%r35, %r19, %r2, %r3;
	mad.lo.s32 	%r34, %r1, %r20, %r4;
	shl.b32 	%r12, %r20, 5;
	cvta.to.global.u64 	%rd1, %rd3;
	cvta.to.global.u64 	%rd2, %rd4;
	mov.f32 	%f104, 0f00000000;
$L__BB0_2:
	mul.wide.u32 	%rd6, %r35, 4;
	add.s64 	%rd7, %rd1, %rd6;
	ld.global.f32 	%f6, [%rd7];
	st.shared.f32 	[%r6], %f6;
	mul.wide.u32 	%rd8, %r34, 4;
	add.s64 	%rd9, %rd2, %rd8;
	ld.global.f32 	%f7, [%rd9];
	st.shared.f32 	[%r7], %f7;
	bar.sync 	0;
	ld.shared.f32 	%f8, [%r5];
	ld.shared.f32 	%f9, [%r8];
	fma.rn.f32 	%f10, %f8, %f9, %f104;
	ld.shared.f32 	%f11, [%r5+4];
	ld.shared.f32 	%f12, [%r8+128];
	fma.rn.f32 	%f13, %f11, %f12, %f10;
	ld.shared.f32 	%f14, [%r5+8];
	ld.shared.f32 	%f15, [%r8+256];
	fma.rn.f32 	%f16, %f14, %f15, %f13;
	ld.shared.f32 	%f17, [%r5+12];
	ld.shared.f32 	%f18, [%r8+384];
	fma.rn.f32 	%f19, %f17, %f18, %f16;
	ld.shared.f32 	%f20, [%r5+16];
	ld.shared.f32 	%f21, [%r8+512];
	fma.rn.f32 	%f22, %f20, %f21, %f19;
	ld.shared.f32 	%f23, [%r5+20];
	ld.shared.f32 	%f24, [%r8+640];
	fma.rn.f32 	%f25, %f23, %f24, %f22;
	ld.shared.f32 	%f26, [%r5+24];
	ld.shared.f32 	%f27, [%r8+768];
	fma.rn.f32 	%f28, %f26, %f27, %f25;
	ld.shared.f32 	%f29, [%r5+28];
	ld.shared.f32 	%f30, [%r8+896];
	fma.rn.f32 	%f31, %f29, %f30, %f28;
	ld.shared.f32 	%f32, [%r5+32];
	ld.shared.f32 	%f33, [%r8+1024];
	fma.rn.f32 	%f34, %f32, %f33, %f31;
	ld.shared.f32 	%f35, [%r5+36];
	ld.shared.f32 	%f36, [%r8+1152];
	fma.rn.f32 	%f37, %f35, %f36, %f34;
	ld.shared.f32 	%f38, [%r5+40];
	ld.shared.f32 	%f39, [%r8+1280];
	fma.rn.f32 	%f40, %f38, %f39, %f37;
	ld.shared.f32 	%f41, [%r5+44];
	ld.shared.f32 	%f42, [%r8+1408];
	fma.rn.f32 	%f43, %f41, %f42, %f40;
	ld.shared.f32 	%f44, [%r5+48];
	ld.shared.f32 	%f45, [%r8+1536];
	fma.rn.f32 	%f46, %f44, %f45, %f43;
	ld.shared.f32 	%f47, [%r5+52];
	ld.shared.f32 	%f48, [%r8+1664];
	fma.rn.f32 	%f49, %f47, %f48, %f46;
	ld.shared.f32 	%f50, [%r5+56];
	ld.shared.f32 	%f51, [%r8+1792];
	fma.rn.f32 	%f52, %f50, %f51, %f49;
	ld.shared.f32 	%f53, [%r5+60];
	ld.shared.f32 	%f54, [%r8+1920];
	fma.rn.f32 	%f55, %f53, %f54, %f52;
	ld.shared.f32 	%f56, [%r5+64];
	ld.shared.f32 	%f57, [%r8+2048];
	fma.rn.f32 	%f58, %f56, %f57, %f55;
	ld.shared.f32 	%f59, [%r5+68];
	ld.shared.f32 	%f60, [%r8+2176];
	fma.rn.f32 	%f61, %f59, %f60, %f58;
	ld.shared.f32 	%f62, [%r5+72];
	ld.shared.f32 	%f63, [%r8+2304];
	fma.rn.f32 	%f64, %f62, %f63, %f61;
	ld.shared.f32 	%f65, [%r5+76];
	ld.shared.f32 	%f66, [%r8+2432];
	fma.rn.f32 	%f67, %f65, %f66, %f64;
	ld.shared.f32 	%f68, [%r5+80];
	ld.shared.f32 	%f69, [%r8+2560];
	fma.rn.f32 	%f70, %f68, %f69, %f67;
	ld.shared.f32 	%f71, [%r5+84];
	ld.shared.f32 	%f72, [%r8+2688];
	fma.rn.f32 	%f73, %f71, %f72, %f70;
	ld.shared.f32 	%f74, [%r5+88];
	ld.shared.f32 	%f75, [%r8+2816];
	fma.rn.f32 	%f76, %f74, %f75, %f73;
	ld.shared.f32 	%f77, [%r5+92];
	ld.shared.f32 	%f78, [%r8+2944];
	fma.rn.f32 	%f79, %f77, %f78, %f76;
	ld.shared.f32 	%f80, [%r5+96];
	ld.shared.f32 	%f81, [%r8+3072];
	fma.rn.f32 	%f82, %f80, %f81, %f79;
	ld.shared.f32 	%f83, [%r5+100];
	ld.shared.f32 	%f84, [%r8+3200];
	fma.rn.f32 	%f85, %f83, %f84, %f82;
	ld.shared.f32 	%f86, [%r5+104];
	ld.shared.f32 	%f87, [%r8+3328];
	fma.rn.f32 	%f88, %f86, %f87, %f85;
	ld.shared.f32 	%f89, [%r5+108];
	ld.shared.f32 	%f90, [%r8+3456];
	fma.rn.f32 	%f91, %f89, %f90, %f88;
	ld.shared.f32 	%f92, [%r5+112];
	ld.shared.f32 	%f93, [%r8+3584];
	fma.rn.f32 	%f94, %f92, %f93, %f91;
	ld.shared.f32 	%f95, [%r5+116];
	ld.shared.f32 	%f96, [%r8+3712];
	fma.rn.f32 	%f97, %f95, %f96, %f94;
	ld.shared.f32 	%f98, [%r5+120];
	ld.shared.f32 	%f99, [%r8+3840];
	fma.rn.f32 	%f100, %f98, %f99, %f97;
	ld.shared.f32 	%f101, [%r5+124];
	ld.shared.f32 	%f102, [%r8+3968];
	fma.rn.f32 	%f104, %f101, %f102, %f100;
	bar.sync 	0;
	add.s32 	%r36, %r36, 1;
	setp.ne.s32 	%p2, %r36, 0;
	add.s32 	%r35, %r35, 32;
	add.s32 	%r34, %r34, %r12;
	@%p2 bra 	$L__BB0_2;
$L__BB0_3:
	cvta.to.global.u64 	%rd10, %rd5;
	mad.lo.s32 	%r33, %r20, %r2, %r4;
	mul.wide.s32 	%rd11, %r33, 4;
	add.s64 	%rd12, %rd10, %rd11;
	st.global.f32 	[%rd12], %f104;
	ret;

}


// ===== COMPILED SASS (sm_100) =====

	.target	sm_100

	.elftype	@"ET_EXEC"


//--------------------- .note.nv.tkinfo           --------------------------
	.section	.note.nv.tkinfo,"",@"SHT_NOTE"
	.sectionflags	@"SHF_NOTE_NV_TKINFO"
	.tkinfo
        /*0018*/ 	.word	0x00000002
        /*0030*/ 	.string	""
        /*0030*/ 	.string	"ptxas"
        /*0030*/ 	.string	"Cuda compilation tools, release 13.0, V13.0.88"
        /*0030*/ 	.string	"Build cuda_13.0.r13.0/compiler.36424714_0"
        /*0030*/ 	.string	"-arch sm_100 -m 64 "



//--------------------- .note.nv.cuinfo           --------------------------
	.section	.note.nv.cuinfo,"",@"SHT_NOTE"
	.sectionflags	@"SHF_NOTE_NV_CUINFO"
        /*0018*/ 	.short	0x0002
        /*001a*/ 	.short	0x0064
        /*001c*/ 	.short	0x0082
	.zero		2


//--------------------- .nv.info                  --------------------------
	.section	.nv.info,"",@"SHT_CUDA_INFO"
	.align	4


	//----- nvinfo : EIATTR_REGCOUNT
	.align		4
        /*0000*/ 	.byte	0x04, 0x2f
        /*0002*/ 	.short	(.L_1 - .L_0)
	.align		4
.L_0:
        /*0004*/ 	.word	index@(_Z21naive_matrix_multiplyIfEvPT_S1_S1_iii)
        /*0008*/ 	.word	0x00000020


	//----- nvinfo : EIATTR_FRAME_SIZE
	.align		4
.L_1:
        /*000c*/ 	.byte	0x04, 0x11
        /*000e*/ 	.short	(.L_3 - .L_2)
	.align		4
.L_2:
        /*0010*/ 	.word	index@(_Z21naive_matrix_multiplyIfEvPT_S1_S1_iii)
        /*0014*/ 	.word	0x00000000


	//----- nvinfo : EIATTR_MIN_STACK_SIZE
	.align		4
.L_3:
        /*0018*/ 	.byte	0x04, 0x12
        /*001a*/ 	.short	(.L_5 - .L_4)
	.align		4
.L_4:
        /*001c*/ 	.word	index@(_Z21naive_matrix_multiplyIfEvPT_S1_S1_iii)
        /*0020*/ 	.word	0x00000000
.L_5:


//--------------------- .nv.compat                --------------------------
	.section	.nv.compat,"",@"SHT_CUDA_COMPAT_INFO"
	.align	4
        /*0000*/ 	.byte	0x02, 0x09, 0x00, 0x00, 0x02, 0x02, 0x01, 0x00, 0x02, 0x05, 0x05, 0x00, 0x03, 0x07, 0x01, 0x01
        /*0010*/ 	.byte	0x02, 0x03, 0x00, 0x00, 0x02, 0x06, 0x01, 0x00, 0x04, 0x0b, 0x08, 0x00, 0x09, 0x00, 0x00, 0x00
        /*0020*/ 	.byte	0x00, 0x00, 0x00, 0x00


//--------------------- .nv.info._Z21naive_matrix_multiplyIfEvPT_S1_S1_iii --------------------------
	.section	.nv.info._Z21naive_matrix_multiplyIfEvPT_S1_S1_iii,"",@"SHT_CUDA_INFO"
	.sectionflags	@""
	.align	4


	//----- nvinfo : EIATTR_CUDA_API_VERSION
	.align		4
        /*0000*/ 	.byte	0x04, 0x37
        /*0002*/ 	.short	(.L_7 - .L_6)
.L_6:
        /*0004*/ 	.word	0x00000082


	//----- nvinfo : EIATTR_KPARAM_INFO
	.align		4
.L_7:
        /*0008*/ 	.byte	0x04, 0x17
        /*000a*/ 	.short	(.L_9 - .L_8)
.L_8:
        /*000c*/ 	.word	0x00000000
        /*0010*/ 	.short	0x0005
        /*0012*/ 	.short	0x0020
        /*0014*/ 	.byte	0x00, 0xf0, 0x11, 0x00


	//----- nvinfo : EIATTR_KPARAM_INFO
	.align		4
.L_9:
        /*0018*/ 	.byte	0x04, 0x17
        /*001a*/ 	.short	(.L_11 - .L_10)
.L_10:
        /*001c*/ 	.word	0x00000000
        /*0020*/ 	.short	0x0004
        /*0022*/ 	.short	0x001c
        /*0024*/ 	.byte	0x00, 0xf0, 0x11, 0x00


	//----- nvinfo : EIATTR_KPARAM_INFO
	.align		4
.L_11:
        /*0028*/ 	.byte	0x04, 0x17
        /*002a*/ 	.short	(.L_13 - .L_12)
.L_12:
        /*002c*/ 	.word	0x00000000
        /*0030*/ 	.short	0x0003
        /*0032*/ 	.short	0x0018
        /*0034*/ 	.byte	0x00, 0xf0, 0x11, 0x00


	//----- nvinfo : EIATTR_KPARAM_INFO
	.align		4
.L_13:
        /*0038*/ 	.byte	0x04, 0x17
        /*003a*/ 	.short	(.L_15 - .L_14)
.L_14:
        /*003c*/ 	.word	0x00000000
        /*0040*/ 	.short	0x0002
        /*0042*/ 	.short	0x0010
        /*0044*/ 	.byte	0x00, 0xf5, 0x21, 0x00


	//----- nvinfo : EIATTR_KPARAM_INFO
	.align		4
.L_15:
        /*0048*/ 	.byte	0x04, 0x17
        /*004a*/ 	.short	(.L_17 - .L_16)
.L_16:
        /*004c*/ 	.word	0x00000000
        /*0050*/ 	.short	0x0001
        /*0052*/ 	.short	0x0008
        /*0054*/ 	.byte	0x00, 0xf5, 0x21, 0x00


	//----- nvinfo : EIATTR_KPARAM_INFO
	.align		4
.L_17:
        /*0058*/ 	.byte	0x04, 0x17
        /*005a*/ 	.short	(.L_19 - .L_18)
.L_18:
        /*005c*/ 	.word	0x00000000
        /*0060*/ 	.short	0x0000
        /*0062*/ 	.short	0x0000
        /*0064*/ 	.byte	0x00, 0xf5, 0x21, 0x00


	//----- nvinfo : EIATTR_SPARSE_MMA_MASK
	.align		4
.L_19:
        /*0068*/ 	.byte	0x03, 0x50
        /*006a*/ 	.short	0x0000


	//----- nvinfo : EIATTR_MAXREG_COUNT
	.align		4
        /*006c*/ 	.byte	0x03, 0x1b
        /*006e*/ 	.short	0x00ff


	//----- nvinfo : EIATTR_NUM_BARRIERS
	.align		4
        /*0070*/ 	.byte	0x02, 0x4c
        /*0072*/ 	.byte	0x01
	.zero		1


	//----- nvinfo : EIATTR_MERCURY_ISA_VERSION
	.align		4
        /*0074*/ 	.byte	0x03, 0x5f
        /*0076*/ 	.short	0x0101


	//----- nvinfo : EIATTR_VRC_CTA_INIT_COUNT
	.align		4
        /*0078*/ 	.byte	0x02, 0x4a
	.zero		1
	.zero		1


	//----- nvinfo : EIATTR_EXIT_INSTR_OFFSETS
	.align		4
        /*007c*/ 	.byte	0x04, 0x1c
        /*007e*/ 	.short	(.L_21 - .L_20)


	//   ....[0]....
.L_20:
        /*0080*/ 	.word	0x000007b0


	//----- nvinfo : EIATTR_CBANK_PARAM_SIZE
	.align		4
.L_21:
        /*0084*/ 	.byte	0x03, 0x19
        /*0086*/ 	.short	0x0024


	//----- nvinfo : EIATTR_PARAM_CBANK
	.align		4
        /*0088*/ 	.byte	0x04, 0x0a
        /*008a*/ 	.short	(.L_23 - .L_22)
	.align		4
.L_22:
        /*008c*/ 	.word	index@(.nv.constant0._Z21naive_matrix_multiplyIfEvPT_S1_S1_iii)
        /*0090*/ 	.short	0x0380
        /*0092*/ 	.short	0x0024


	//----- nvinfo : EIATTR_SW_WAR
	.align		4
.L_23:
        /*0094*/ 	.byte	0x04, 0x36
        /*0096*/ 	.short	(.L_25 - .L_24)
.L_24:
        /*0098*/ 	.word	0x00000008
.L_25:


//--------------------- .nv.callgraph             --------------------------
	.section	.nv.callgraph,"",@"SHT_CUDA_CALLGRAPH"
	.align	4
	.sectionentsize	8
	.align		4
        /*0000*/ 	.word	0x00000000
	.align		4
        /*0004*/ 	.word	0xffffffff
	.align		4
        /*0008*/ 	.word	0x00000000
	.align		4
        /*000c*/ 	.word	0xfffffffe
	.align		4
        /*0010*/ 	.word	0x00000000
	.align		4
        /*0014*/ 	.word	0xfffffffd
	.align		4
        /*0018*/ 	.word	0x00000000
	.align		4
        /*001c*/ 	.word	0xfffffffc


//--------------------- .text._Z21naive_matrix_multiplyIfEvPT_S1_S1_iii --------------------------
	.section	.text._Z21naive_matrix_multiplyIfEvPT_S1_S1_iii,"ax",@progbits
	.align	128
        .global         _Z21naive_matrix_multiplyIfEvPT_S1_S1_iii
        .type           _Z21naive_matrix_multiplyIfEvPT_S1_S1_iii,@function
        .size           _Z21naive_matrix_multiplyIfEvPT_S1_S1_iii,(.L_x_3 - _Z21naive_matrix_multiplyIfEvPT_S1_S1_iii)
        .other          _Z21naive_matrix_multiplyIfEvPT_S1_S1_iii,@"STO_CUDA_ENTRY STV_DEFAULT"
_Z21naive_matrix_multiplyIfEvPT_S1_S1_iii:
.text._Z21naive_matrix_multiplyIfEvPT_S1_S1_iii:
[----:B------:R-:W-:Y:S01]  /*0000*/  LDC R1, c[0x0][0x37c] ;  /* 0x0000df00ff017b82 */ /* 0x000fe20000000800 */
[----:B------:R-:W0:Y:S01]  /*0010*/  S2R R4, SR_TID.Y ;  /* 0x0000000000047919 */ /* 0x000e220000002200 */
[----:B------:R-:W1:Y:S06]  /*0020*/  LDCU UR10, c[0x0][0x398] ;  /* 0x00007300ff0a77ac */ /* 0x000e6c0008000800 */
[----:B------:R-:W0:Y:S01]  /*0030*/  LDC R16, c[0x0][0x364] ;  /* 0x0000d900ff107b82 */ /* 0x000e220000000800 */
[----:B------:R-:W-:Y:S01]  /*0040*/  HFMA2 R11, -RZ, RZ, 0, 0 ;  /* 0x00000000ff0b7431 */ /* 0x000fe200000001ff */
[----:B------:R-:W2:Y:S01]  /*0050*/  S2R R6, SR_TID.X ;  /* 0x0000000000067919 */ /* 0x000ea20000002100 */
[----:B------:R-:W3:Y:S05]  /*0060*/  LDCU.64 UR8, c[0x0][0x358] ;  /* 0x00006b00ff0877ac */ /* 0x000eea0008000a00 */
[----:B------:R-:W0:Y:S08]  /*0070*/  S2UR UR4, SR_CTAID.Y ;  /* 0x00000000000479c3 */ /* 0x000e300000002600 */
[----:B------:R-:W2:Y:S01]  /*0080*/  S2UR UR5, SR_CTAID.X ;  /* 0x00000000000579c3 */ /* 0x000ea20000002500 */
[----:B-1----:R-:W-:-:S07]  /*0090*/  UISETP.GE.AND UP0, UPT, UR10, 0x20, UPT ;  /* 0x000000200a00788c */ /* 0x002fce000bf06270 */
[----:B------:R-:W2:Y:S01]  /*00a0*/  LDC R17, c[0x0][0x360] ;  /* 0x0000d800ff117b82 */ /* 0x000ea20000000800 */
[----:B0-----:R-:W-:Y:S02]  /*00b0*/  IMAD R16, R16, UR4, R4 ;  /* 0x0000000410107c24 */ /* 0x001fe4000f8e0204 */
[----:B--2---:R-:W-:Y:S01]  /*00c0*/  IMAD R17, R17, UR5, R6 ;  /* 0x0000000511117c24 */ /* 0x004fe2000f8e0206 */
[----:B---3--:R-:W-:Y:S06]  /*00d0*/  BRA.U !UP0, `(.L_x_0) ;  /* 0x0000000508a07547 */ /* 0x008fec000b800000 */
[----:B------:R-:W0:Y:S01]  /*00e0*/  S2UR UR7, SR_CgaCtaId ;  /* 0x00000000000779c3 */ /* 0x000e220000008800 */
[----:B------:R-:W-:Y:S01]  /*00f0*/  UMOV UR4, 0x400 ;  /* 0x0000040000047882 */ /* 0x000fe20000000000 */
[----:B------:R-:W-:Y:S02]  /*0100*/  USHF.R.S32.HI UR6, URZ, 0x1f, UR10 ;  /* 0x0000001fff067899 */ /* 0x000fe4000801140a */
[----:B------:R-:W-:Y:S01]  /*0110*/  IMAD R0, R16, UR10, R6 ;  /* 0x0000000a10007c24 */ /* 0x000fe2000f8e0206 */
[----:B------:R-:W-:Y:S01]  /*0120*/  UIADD3 UR5, UPT, UPT, UR4, 0x1000, URZ ;  /* 0x0000100004057890 */ /* 0x000fe2000fffe0ff */
[----:B------:R-:W-:Y:S01]  /*0130*/  MOV R11, RZ ;  /* 0x000000ff000b7202 */ /* 0x000fe20000000f00 */
[----:B------:R-:W-:Y:S01]  /*0140*/  ULEA.HI UR6, UR6, UR10, URZ, 0x5 ;  /* 0x0000000a06067291 */ /* 0x000fe2000f8f28ff */
[----:B------:R-:W1:Y:S03]  /*0150*/  LDC R2, c[0x0][0x3a0] ;  /* 0x0000e800ff027b82 */ /* 0x000e660000000800 */
[----:B------:R-:W-:-:S04]  /*0160*/  USHF.R.S32.HI UR6, URZ, 0x5, UR6 ;  /* 0x00000005ff067899 */ /* 0x000fc80008011406 */
[----:B------:R-:W-:Y:S01]  /*0170*/  UIADD3 UR6, UPT, UPT, -UR6, URZ, URZ ;  /* 0x000000ff06067290 */ /* 0x000fe2000fffe1ff */
[----:B------:R-:W2:Y:S08]  /*0180*/  LDC.64 R20, c[0x0][0x380] ;  /* 0x0000e000ff147b82 */ /* 0x000eb00000000a00 */
[----:B------:R-:W3:Y:S01]  /*0190*/  LDC.64 R18, c[0x0][0x388] ;  /* 0x0000e200ff127b82 */ /* 0x000ee20000000a00 */
[----:B0-----:R-:W-:-:S02]  /*01a0*/  ULEA UR4, UR7, UR4, 0x18 ;  /* 0x0000000407047291 */ /* 0x001fc4000f8ec0ff */
[----:B------:R-:W-:-:S04]  /*01b0*/  ULEA UR5, UR7, UR5, 0x18 ;  /* 0x0000000507057291 */ /* 0x000fc8000f8ec0ff */
[C---:B------:R-:W-:Y:S01]  /*01c0*/  LEA R7, R4.reuse, UR4, 0x7 ;  /* 0x0000000404077c11 */ /* 0x040fe2000f8e38ff */
[----:B-1----:R-:W-:Y:S01]  /*01d0*/  IMAD R3, R4, R2, R17 ;  /* 0x0000000204037224 */ /* 0x002fe200078e0211 */
[C---:B------:R-:W-:Y:S02]  /*01e0*/  LEA R5, R6.reuse, UR5, 0x2 ;  /* 0x0000000506057c11 */ /* 0x040fe4000f8e10ff */
[----:B------:R-:W-:Y:S02]  /*01f0*/  LEA R6, R6, R7, 0x2 ;  /* 0x0000000706067211 */ /* 0x000fe400078e10ff */
[----:B------:R-:W-:-:S07]  /*0200*/  LEA R4, R4, R5, 0x7 ;  /* 0x0000000504047211 */ /* 0x000fce00078e38ff */
.L_x_1:
[----:B--2---:R-:W-:-:S04]  /*0210*/  IMAD.WIDE.U32 R26, R0, 0x4, R20 ;  /* 0x00000004001a7825 */ /* 0x004fc800078e0014 */
[----:B---3--:R-:W-:Y:S02]  /*0220*/  IMAD.WIDE.U32 R8, R3, 0x4, R18 ;  /* 0x0000000403087825 */ /* 0x008fe400078e0012 */
[----:B------:R-:W2:Y:S04]  /*0230*/  LDG.E R27, desc[UR8][R26.64] ;  /* 0x000000081a1b7981 */ /* 0x000ea8000c1e1900 */
[----:B------:R-:W3:Y:S01]  /*0240*/  LDG.E R29, desc[UR8][R8.64] ;  /* 0x00000008081d7981 */ /* 0x000ee2000c1e1900 */
[----:B------:R-:W-:Y:S01]  /*0250*/  UIADD3 UR6, UPT, UPT, UR6, 0x1, URZ ;  /* 0x0000000106067890 */ /* 0x000fe2000fffe0ff */
[----:B------:R-:W-:Y:S02]  /*0260*/  IADD3 R0, PT, PT, R0, 0x20, RZ ;  /* 0x0000002000007810 */ /* 0x000fe40007ffe0ff */
[----:B------:R-:W-:Y:S01]  /*0270*/  LEA R3, R2, R3, 0x5 ;  /* 0x0000000302037211 */ /* 0x000fe200078e28ff */
[----:B------:R-:W-:Y:S01]  /*0280*/  UISETP.NE.AND UP0, UPT, UR6, URZ, UPT ;  /* 0x000000ff0600728c */ /* 0x000fe2000bf05270 */
[----:B--2---:R-:W-:Y:S04]  /*0290*/  STS [R6], R27 ;  /* 0x0000001b06007388 */ /* 0x004fe80000000800 */
[----:B---3--:R-:W-:Y:S01]  /*02a0*/  STS [R4], R29 ;  /* 0x0000001d04007388 */ /* 0x008fe20000000800 */
[----:B------:R-:W-:Y:S06]  /*02b0*/  BAR.SYNC.DEFER_BLOCKING 0x0 ;  /* 0x0000000000007b1d */ /* 0x000fec0000010000 */
[----:B------:R-:W-:Y:S04]  /*02c0*/  LDS R10, [R5] ;  /* 0x00000000050a7984 */ /* 0x000fe80000000800 */
[----:B------:R-:W0:Y:S04]  /*02d0*/  LDS.128 R12, [R7] ;  /* 0x00000000070c7984 */ /* 0x000e280000000c00 */
[----:B------:R-:W1:Y:S04]  /*02e0*/  LDS R22, [R5+0x80] ;  /* 0x0000800005167984 */ /* 0x000e680000000800 */
[----:B------:R-:W2:Y:S04]  /*02f0*/  LDS R23, [R5+0x100] ;  /* 0x0001000005177984 */ /* 0x000ea80000000800 */
[----:B------:R-:W3:Y:S04]  /*0300*/  LDS R24, [R5+0x180] ;  /* 0x0001800005187984 */ /* 0x000ee80000000800 */
[----:B------:R-:W-:Y:S04]  /*0310*/  LDS R25, [R5+0x200] ;  /* 0x0002000005197984 */ /* 0x000fe80000000800 */
[----:B------:R-:W-:Y:S01]  /*0320*/  LDS R26, [R5+0xb80] ;  /* 0x000b8000051a7984 */ /* 0x000fe20000000800 */
[----:B0-----:R-:W-:-:S03]  /*0330*/  FFMA R12, R12, R10, R11 ;  /* 0x0000000a0c0c7223 */ /* 0x001fc6000000000b */
[----:B------:R-:W0:Y:S01]  /*0340*/  LDS.128 R8, [R7+0x10] ;  /* 0x0000100007087984 */ /* 0x000e220000000c00 */
[----:B-1----:R-:W-:-:S03]  /*0350*/  FFMA R12, R22, R13, R12 ;  /* 0x0000000d160c7223 */ /* 0x002fc6000000000c */
[----:B------:R-:W1:Y:S01]  /*0360*/  LDS R22, [R5+0x280] ;  /* 0x0002800005167984 */ /* 0x000e620000000800 */
[----:B--2---:R-:W-:-:S03]  /*0370*/  FFMA R13, R23, R14, R12 ;  /* 0x0000000e170d7223 */ /* 0x004fc6000000000c */
[----:B------:R-:W2:Y:S01]  /*0380*/  LDS R23, [R5+0x300] ;  /* 0x0003000005177984 */ /* 0x000ea20000000800 */
[----:B---3--:R-:W-:-:S03]  /*0390*/  FFMA R13, R24, R15, R13 ;  /* 0x0000000f180d7223 */ /* 0x008fc6000000000d */
[----:B------:R-:W3:Y:S01]  /*03a0*/  LDS R24, [R5+0x380] ;  /* 0x0003800005187984 */ /* 0x000ee20000000800 */
[----:B0-----:R-:W-:-:S03]  /*03b0*/  FFMA R27, R8, R25, R13 ;  /* 0x00000019081b7223 */ /* 0x001fc6000000000d */
[----:B------:R-:W-:Y:S01]  /*03c0*/  LDS R25, [R5+0x400] ;  /* 0x0004000005197984 */ /* 0x000fe20000000800 */
[----:B-1----:R-:W-:-:S03]  /*03d0*/  FFMA R8, R22, R9, R27 ;  /* 0x0000000916087223 */ /* 0x002fc6000000001b */
[----:B------:R-:W0:Y:S01]  /*03e0*/  LDS.128 R12, [R7+0x20] ;  /* 0x00002000070c7984 */ /* 0x000e220000000c00 */
[----:B--2---:R-:W-:-:S03]  /*03f0*/  FFMA R9, R23, R10, R8 ;  /* 0x0000000a17097223 */ /* 0x004fc60000000008 */
[----:B------:R-:W1:Y:S01]  /*0400*/  LDS R22, [R5+0x480] ;  /* 0x0004800005167984 */ /* 0x000e620000000800 */
[----:B---3--:R-:W-:-:S03]  /*0410*/  FFMA R9, R24, R11, R9 ;  /* 0x0000000b18097223 */ /* 0x008fc60000000009 */
[----:B------:R-:W2:Y:S04]  /*0420*/  LDS R23, [R5+0x500] ;  /* 0x0005000005177984 */ /* 0x000ea80000000800 */
        /* <DEDUP_REMOVED lines=27> */
[----:B------:R-:W-:Y:S01]  /*05e0*/  LDS R24, [R5+0xc80] ;  /* 0x000c800005187984 */ /* 0x000fe20000000800 */
[----:B0-----:R-:W-:-:S03]  /*05f0*/  FFMA R27, R8, R25, R13 ;  /* 0x00000019081b7223 */ /* 0x001fc6000000000d */
[----:B------:R-:W-:Y:S01]  /*0600*/  LDS R25, [R5+0xc00] ;  /* 0x000c000005197984 */ /* 0x000fe20000000800 */
[----:B-1----:R-:W-:-:S03]  /*0610*/  FFMA R22, R22, R9, R27 ;  /* 0x0000000916167223 */ /* 0x002fc6000000001b */
[----:B------:R-:W0:Y:S01]  /*0620*/  LDS.128 R12, [R7+0x60] ;  /* 0x00006000070c7984 */ /* 0x000e220000000c00 */
[----:B--2---:R-:W-:-:S03]  /*0630*/  FFMA R9, R23, R10, R22 ;  /* 0x0000000a17097223 */ /* 0x004fc60000000016 */
[----:B------:R-:W1:Y:S01]  /*0640*/  LDS R23, [R5+0xd00] ;  /* 0x000d000005177984 */ /* 0x000e620000000800 */
[----:B------:R-:W-:-:S03]  /*0650*/  FFMA R9, R26, R11, R9 ;  /* 0x0000000b1a097223 */ /* 0x000fc60000000009 */
[----:B------:R-:W2:Y:S01]  /*0660*/  LDS R22, [R5+0xd80] ;  /* 0x000d800005167984 */ /* 0x000ea20000000800 */
[----:B0-----:R-:W-:-:S03]  /*0670*/  FFMA R27, R12, R25, R9 ;  /* 0x000000190c1b7223 */ /* 0x001fc60000000009 */
[----:B------:R-:W-:Y:S01]  /*0680*/  LDS R25, [R5+0xe00] ;  /* 0x000e000005197984 */ /* 0x000fe20000000800 */
[----:B------:R-:W-:-:S03]  /*0690*/  FFMA R24, R24, R13, R27 ;  /* 0x0000000d18187223 */ /* 0x000fc6000000001b */
[----:B------:R-:W0:Y:S01]  /*06a0*/  LDS.128 R8, [R7+0x70] ;  /* 0x0000700007087984 */ /* 0x000e220000000c00 */
[----:B-1----:R-:W-:-:S03]  /*06b0*/  FFMA R23, R23, R14, R24 ;  /* 0x0000000e17177223 */ /* 0x002fc60000000018 */
[----:B------:R-:W1:Y:S01]  /*06c0*/  LDS R27, [R5+0xe80] ;  /* 0x000e8000051b7984 */ /* 0x000e620000000800 */
[----:B--2---:R-:W-:-:S03]  /*06d0*/  FFMA R15, R22, R15, R23 ;  /* 0x0000000f160f7223 */ /* 0x004fc60000000017 */
[----:B------:R-:W2:Y:S04]  /*06e0*/  LDS R13, [R5+0xf00] ;  /* 0x000f0000050d7984 */ /* 0x000ea80000000800 */
[----:B------:R-:W3:Y:S01]  /*06f0*/  LDS R12, [R5+0xf80] ;  /* 0x000f8000050c7984 */ /* 0x000ee20000000800 */
[----:B0-----:R-:W-:-:S04]  /*0700*/  FFMA R8, R8, R25, R15 ;  /* 0x0000001908087223 */ /* 0x001fc8000000000f */
[----:B-1----:R-:W-:-:S04]  /*0710*/  FFMA R8, R27, R9, R8 ;  /* 0x000000091b087223 */ /* 0x002fc80000000008 */
[----:B--2---:R-:W-:-:S04]  /*0720*/  FFMA R13, R13, R10, R8 ;  /* 0x0000000a0d0d7223 */ /* 0x004fc80000000008 */
[----:B---3--:R-:W-:Y:S01]  /*0730*/  FFMA R11, R12, R11, R13 ;  /* 0x0000000b0c0b7223 */ /* 0x008fe2000000000d */
[----:B------:R-:W-:Y:S06]  /*0740*/  BAR.SYNC.DEFER_BLOCKING 0x0 ;  /* 0x0000000000007b1d */ /* 0x000fec0000010000 */
[----:B------:R-:W-:Y:S05]  /*0750*/  BRA.U UP0, `(.L_x_1) ;  /* 0xfffffff900ac7547 */ /* 0x000fea000b83ffff */
.L_x_0:
[----:B------:R-:W0:Y:S01]  /*0760*/  LDC.64 R2, c[0x0][0x390] ;  /* 0x0000e400ff027b82 */ /* 0x000e220000000a00 */
[----:B------:R-:W1:Y:S02]  /*0770*/  LDCU UR4, c[0x0][0x3a0] ;  /* 0x00007400ff0477ac */ /* 0x000e640008000800 */
[----:B-1----:R-:W-:-:S04]  /*0780*/  IMAD R17, R16, UR4, R17 ;  /* 0x0000000410117c24 */ /* 0x002fc8000f8e0211 */
[----:B0-----:R-:W-:-:S05]  /*0790*/  IMAD.WIDE R2, R17, 0x4, R2 ;  /* 0x0000000411027825 */ /* 0x001fca00078e0202 */
[----:B------:R-:W-:Y:S01]  /*07a0*/  STG.E desc[UR8][R2.64], R11 ;  /* 0x0000000b02007986 */ /* 0x000fe2000c101908 */
[----:B------:R-:W-:Y:S05]  /*07b0*/  EXIT ;  /* 0x000000000000794d */ /* 0x000fea0003800000 */
.L_x_2:
[----:B------:R-:W-:-:S00]  /*07c0*/  BRA `(.L_x_2) ;  /* 0xfffffffc00fc7947 */ /* 0x000fc0000383ffff */
[----:B------:R-:W-:-:S00]  /*07d0*/  NOP ;  /* 0x0000000000007918 */ /* 0x000fc00000000000 */
        /* <DEDUP_REMOVED lines=10> */
.L_x_3:


//--------------------- .nv.shared._Z21naive_matrix_multiplyIfEvPT_S1_S1_iii --------------------------
	.section	.nv.shared._Z21naive_matrix_multiplyIfEvPT_S1_S1_iii,"aw",@nobits
	.sectionflags	@""
	.align	4
.nv.shared._Z21naive_matrix_multiplyIfEvPT_S1_S1_iii:
	.zero		9216


//--------------------- .nv.shared.reserved.0     --------------------------
	.section	.nv.shared.reserved.0,"aw",@nobits
	.weak		__nv_reservedSMEM_offset_0_alias
	.size		__nv_reservedSMEM_offset_0_alias, 0, 64
	.other		__nv_reservedSMEM_offset_0_alias,@"STO_CUDA_RESERVED_SHARED STV_DEFAULT"
__nv_reservedSMEM_offset_0_alias:
	.zero		0
	.zero		64


//--------------------- .nv.constant0._Z21naive_matrix_multiplyIfEvPT_S1_S1_iii --------------------------
	.section	.nv.constant0._Z21naive_matrix_multiplyIfEvPT_S1_S1_iii,"a",@progbits
	.sectionflags	@""
	.align	4
.nv.constant0._Z21naive_matrix_multiplyIfEvPT_S1_S1_iii:
	.zero		932


//--------------------- SYMBOLS --------------------------

	.type		.nv.reservedSmem.offset0,@object
	.size		.nv.reservedSmem.offset0,0x4
	.type		.nv.reservedSmem.cap,@object
	.size		.nv.reservedSmem.cap,0x4
